//
// Generated by NVIDIA NVVM Compiler
//
// Compiler Build ID: CL-36424714
// Cuda compilation tools, release 13.0, V13.0.88
// Based on NVVM 20.0.0
//

.version 9.0
.target sm_100
.address_size 64

	// .globl	default_function_kernel

.visible .entry default_function_kernel(
	.param .u64 .ptr .align 1 default_function_kernel_param_0,
	.param .u64 .ptr .align 1 default_function_kernel_param_1
)
.maxntid 48
{
	.reg .pred 	%p<14>;
	.reg .b32 	%r<17>;
	.reg .b32 	%f<40>;
	.reg .b64 	%rd<9>;

	ld.param.u64 	%rd3, [default_function_kernel_param_0];
	ld.param.u64 	%rd4, [default_function_kernel_param_1];
	cvta.to.global.u64 	%rd5, %rd3;
	cvta.to.global.u64 	%rd6, %rd4;
	mov.u32 	%r5, %ctaid.x;
	mov.u32 	%r1, %tid.x;
	mad.lo.s32 	%r6, %r5, 48, %r1;
	mul.wide.u32 	%rd7, %r6, 4;
	add.s64 	%rd1, %rd6, %rd7;
	and.b32  	%r7, %r5, 3;
	setp.gt.u32 	%p2, %r1, 23;
	sub.s32 	%r2, 4, %r7;
	add.s32 	%r8, %r1, -24;
	setp.lt.u32 	%p3, %r1, 24;
	selp.b32 	%r3, %r1, %r8, %p3;
	shl.b32 	%r9, %r3, 1;
	shr.u32 	%r10, %r5, 2;
	mul.lo.s32 	%r11, %r10, 720;
	selp.b32 	%r12, 96, 0, %p2;
	mad.lo.s32 	%r13, %r7, 192, %r11;
	add.s32 	%r14, %r13, %r12;
	add.s32 	%r15, %r14, %r9;
	add.s32 	%r16, %r15, -49;
	setp.eq.s32 	%p4, %r7, 0;
	and.pred  	%p1, %p4, %p3;
	setp.eq.s32 	%p5, %r3, 0;
	or.pred  	%p6, %p1, %p5;
	mul.wide.s32 	%rd8, %r16, 4;
	add.s64 	%rd2, %rd5, %rd8;
	mov.f32 	%f33, 0fFF7FFFFD;
	@%p6 bra 	$L__BB0_2;
	ld.global.nc.f32 	%f33, [%rd2];
$L__BB0_2:
	mov.f32 	%f34, 0fFF7FFFFD;
	@%p1 bra 	$L__BB0_4;
	ld.global.nc.f32 	%f34, [%rd2+4];
$L__BB0_4:
	max.f32 	%f23, %f33, 0fFF7FFFFD;
	max.f32 	%f5, %f23, %f34;
	mov.f32 	%f35, 0fFF7FFFFD;
	@%p1 bra 	$L__BB0_6;
	ld.global.nc.f32 	%f35, [%rd2+8];
$L__BB0_6:
	setp.eq.s32 	%p7, %r3, 0;
	max.f32 	%f8, %f5, %f35;
	mov.f32 	%f36, 0fFF7FFFFD;
	@%p7 bra 	$L__BB0_8;
	ld.global.nc.f32 	%f36, [%rd2+192];
$L__BB0_8:
	setp.eq.s32 	%p8, %r3, 0;
	setp.gt.u32 	%p9, %r1, 23;
	max.f32 	%f26, %f8, %f36;
	ld.global.nc.f32 	%f27, [%rd2+196];
	max.f32 	%f28, %f26, %f27;
	ld.global.nc.f32 	%f29, [%rd2+200];
	max.f32 	%f11, %f28, %f29;
	selp.u32 	%r4, 1, 0, %p9;
	setp.le.u32 	%p10, %r2, %r4;
	or.pred  	%p11, %p10, %p8;
	mov.f32 	%f37, 0fFF7FFFFD;
	@%p11 bra 	$L__BB0_10;
	ld.global.nc.f32 	%f37, [%rd2+384];
$L__BB0_10:
	setp.le.u32 	%p12, %r2, %r4;
	max.f32 	%f14, %f11, %f37;
	mov.f32 	%f38, 0fFF7FFFFD;
	@%p12 bra 	$L__BB0_12;
	ld.global.nc.f32 	%f38, [%rd2+388];
$L__BB0_12:
	setp.le.u32 	%p13, %r2, %r4;
	max.f32 	%f17, %f14, %f38;
	mov.f32 	%f39, 0fFF7FFFFD;
	@%p13 bra 	$L__BB0_14;
	ld.global.nc.f32 	%f39, [%rd2+392];
$L__BB0_14:
	max.f32 	%f32, %f17, %f39;
	st.global.f32 	[%rd1], %f32;
	ret;

}


// ===== COMPILED SASS (sm_100) =====

	.target	sm_100

	.elftype	@"ET_EXEC"


//--------------------- .note.nv.tkinfo           --------------------------
	.section	.note.nv.tkinfo,"",@"SHT_NOTE"
	.sectionflags	@"SHF_NOTE_NV_TKINFO"
	.tkinfo
        /*0018*/ 	.word	0x00000002
        /*0030*/ 	.string	""
        /*0030*/ 	.string	"ptxas"
        /*0030*/ 	.string	"Cuda compilation tools, release 13.0, V13.0.88"
        /*0030*/ 	.string	"Build cuda_13.0.r13.0/compiler.36424714_0"
        /*0030*/ 	.string	"-arch sm_100 -m 64 "



//--------------------- .note.nv.cuinfo           --------------------------
	.section	.note.nv.cuinfo,"",@"SHT_NOTE"
	.sectionflags	@"SHF_NOTE_NV_CUINFO"
        /*0018*/ 	.short	0x0002
        /*001a*/ 	.short	0x0064
        /*001c*/ 	.short	0x0082
	.zero		2


//--------------------- .nv.info                  --------------------------
	.section	.nv.info,"",@"SHT_CUDA_INFO"
	.align	4


	//----- nvinfo : EIATTR_REGCOUNT
	.align		4
        /*0000*/ 	.byte	0x04, 0x2f
        /*0002*/ 	.short	(.L_1 - .L_0)
	.align		4
.L_0:
        /*0004*/ 	.word	index@(default_function_kernel)
        /*0008*/ 	.word	0x00000012


	//----- nvinfo : EIATTR_FRAME_SIZE
	.align		4
.L_1:
        /*000c*/ 	.byte	0x04, 0x11
        /*000e*/ 	.short	(.L_3 - .L_2)
	.align		4
.L_2:
        /*0010*/ 	.word	index@(default_function_kernel)
        /*0014*/ 	.word	0x00000000


	//----- nvinfo : EIATTR_MIN_STACK_SIZE
	.align		4
.L_3:
        /*0018*/ 	.byte	0x04, 0x12
        /*001a*/ 	.short	(.L_5 - .L_4)
	.align		4
.L_4:
        /*001c*/ 	.word	index@(default_function_kernel)
        /*0020*/ 	.word	0x00000000
.L_5:


//--------------------- .nv.compat                --------------------------
	.section	.nv.compat,"",@"SHT_CUDA_COMPAT_INFO"
	.align	4
        /*0000*/ 	.byte	0x02, 0x09, 0x00, 0x00, 0x02, 0x02, 0x01, 0x00, 0x02, 0x05, 0x05, 0x00, 0x03, 0x07, 0x01, 0x01
        /*0010*/ 	.byte	0x02, 0x03, 0x00, 0x00, 0x02, 0x06, 0x01, 0x00, 0x04, 0x0b, 0x08, 0x00, 0x09, 0x00, 0x00, 0x00
        /*0020*/ 	.byte	0x00, 0x00, 0x00, 0x00


//--------------------- .nv.info.default_function_kernel --------------------------
	.section	.nv.info.default_function_kernel,"",@"SHT_CUDA_INFO"
	.sectionflags	@""
	.align	4


	//----- nvinfo : EIATTR_CUDA_API_VERSION
	.align		4
        /*0000*/ 	.byte	0x04, 0x37
        /*0002*/ 	.short	(.L_7 - .L_6)
.L_6:
        /*0004*/ 	.word	0x00000082


	//----- nvinfo : EIATTR_KPARAM_INFO
	.align		4
.L_7:
        /*0008*/ 	.byte	0x04, 0x17
        /*000a*/ 	.short	(.L_9 - .L_8)
.L_8:
        /*000c*/ 	.word	0x00000000
        /*0010*/ 	.short	0x0001
        /*0012*/ 	.short	0x0008
        /*0014*/ 	.byte	0x00, 0xf5, 0x21, 0x00


	//----- nvinfo : EIATTR_KPARAM_INFO
	.align		4
.L_9:
        /*0018*/ 	.byte	0x04, 0x17
        /*001a*/ 	.short	(.L_11 - .L_10)
.L_10:
        /*001c*/ 	.word	0x00000000
        /*0020*/ 	.short	0x0000
        /*0022*/ 	.short	0x0000
        /*0024*/ 	.byte	0x00, 0xf5, 0x21, 0x00


	//----- nvinfo : EIATTR_SPARSE_MMA_MASK
	.align		4
.L_11:
        /*0028*/ 	.byte	0x03, 0x50
        /*002a*/ 	.short	0x0000


	//----- nvinfo : EIATTR_MAXREG_COUNT
	.align		4
        /*002c*/ 	.byte	0x03, 0x1b
        /*002e*/ 	.short	0x00ff


	//----- nvinfo : EIATTR_MERCURY_ISA_VERSION
	.align		4
        /*0030*/ 	.byte	0x03, 0x5f
        /*0032*/ 	.short	0x0101


	//----- nvinfo : EIATTR_VRC_CTA_INIT_COUNT
	.align		4
        /*0034*/ 	.byte	0x02, 0x4a
	.zero		1
	.zero		1


	//----- nvinfo : EIATTR_EXIT_INSTR_OFFSETS
	.align		4
        /*0038*/ 	.byte	0x04, 0x1c
        /*003a*/ 	.short	(.L_13 - .L_12)


	//   ....[0]....
.L_12:
        /*003c*/ 	.word	0x00000340


	//----- nvinfo : EIATTR_MAX_THREADS
	.align		4
.L_13:
        /*0040*/ 	.byte	0x04, 0x05
        /*0042*/ 	.short	(.L_15 - .L_14)
.L_14:
        /*0044*/ 	.word	0x00000030
        /*0048*/ 	.word	0x00000001
        /*004c*/ 	.word	0x00000001


	//----- nvinfo : EIATTR_CBANK_PARAM_SIZE
	.align		4
.L_15:
        /*0050*/ 	.byte	0x03, 0x19
        /*0052*/ 	.short	0x0010


	//----- nvinfo : EIATTR_PARAM_CBANK
	.align		4
        /*0054*/ 	.byte	0x04, 0x0a
        /*0056*/ 	.short	(.L_17 - .L_16)
	.align		4
.L_16:
        /*0058*/ 	.word	index@(.nv.constant0.default_function_kernel)
        /*005c*/ 	.short	0x0380
        /*005e*/ 	.short	0x0010


	//----- nvinfo : EIATTR_SW_WAR
	.align		4
.L_17:
        /*0060*/ 	.byte	0x04, 0x36
        /*0062*/ 	.short	(.L_19 - .L_18)
.L_18:
        /*0064*/ 	.word	0x00000008
.L_19:


//--------------------- .nv.callgraph             --------------------------
	.section	.nv.callgraph,"",@"SHT_CUDA_CALLGRAPH"
	.align	4
	.sectionentsize	8
	.align		4
        /*0000*/ 	.word	0x00000000
	.align		4
        /*0004*/ 	.word	0xffffffff
	.align		4
        /*0008*/ 	.word	0x00000000
	.align		4
        /*000c*/ 	.word	0xfffffffe
	.align		4
        /*0010*/ 	.word	0x00000000
	.align		4
        /*0014*/ 	.word	0xfffffffd
	.align		4
        /*0018*/ 	.word	0x00000000
	.align		4
        /*001c*/ 	.word	0xfffffffc


//--------------------- .text.default_function_kernel --------------------------
	.section	.text.default_function_kernel,"ax",@progbits
	.align	128
        .global         default_function_kernel
        .type           default_function_kernel,@function
        .size           default_function_kernel,(.L_x_1 - default_function_kernel)
        .other          default_function_kernel,@"STO_CUDA_ENTRY STV_DEFAULT"
default_function_kernel:
.text.default_function_kernel:
[----:B------:R-:W-:Y:S01]  /*0000*/  LDC R1, c[0x0][0x37c] ;  /* 0x0000df00ff017b82 */ /* 0x000fe20000000800 */
[----:B------:R-:W0:Y:S01]  /*0010*/  S2R R7, SR_CTAID.X ;  /* 0x0000000000077919 */ /* 0x000e220000002500 */
[----:B------:R-:W1:Y:S01]  /*0020*/  LDCU.64 UR4, c[0x0][0x358] ;  /* 0x00006b00ff0477ac */ /* 0x000e620008000a00 */
[----:B------:R-:W2:Y:S01]  /*0030*/  S2R R0, SR_TID.X ;  /* 0x0000000000007919 */ /* 0x000ea20000002100 */
[----:B0-----:R-:W-:Y:S02]  /*0040*/  SHF.R.U32.HI R2, RZ, 0x2, R7 ;  /* 0x00000002ff027819 */ /* 0x001fe40000011607 */
[----:B------:R-:W-:Y:S02]  /*0050*/  LOP3.LUT P0, R4, R7, 0x3, RZ, 0xc0, !PT ;  /* 0x0000000307047812 */ /* 0x000fe4000780c0ff */
[----:B--2---:R-:W-:Y:S01]  /*0060*/  ISETP.GT.U32.AND P1, PT, R0, 0x17, PT ;  /* 0x000000170000780c */ /* 0x004fe20003f24070 */
[----:B------:R-:W-:Y:S01]  /*0070*/  IMAD R5, R2, 0x2d0, RZ ;  /* 0x000002d002057824 */ /* 0x000fe200078e02ff */
[C---:B------:R-:W-:Y:S01]  /*0080*/  ISETP.GE.U32.AND P2, PT, R0.reuse, 0x18, PT ;  /* 0x000000180000780c */ /* 0x040fe20003f46070 */
[----:B------:R-:W0:Y:S01]  /*0090*/  LDC.64 R2, c[0x0][0x380] ;  /* 0x0000e000ff027b82 */ /* 0x000e220000000a00 */
[----:B------:R-:W-:Y:S01]  /*00a0*/  ISETP.LT.U32.AND P0, PT, R0, 0x18, !P0 ;  /* 0x000000180000780c */ /* 0x000fe20004701070 */
[C---:B------:R-:W-:Y:S01]  /*00b0*/  IMAD R6, R4.reuse, 0xc0, R5 ;  /* 0x000000c004067824 */ /* 0x040fe200078e0205 */
[----:B------:R-:W-:Y:S01]  /*00c0*/  IADD3 R4, PT, PT, -R4, 0x4, RZ ;  /* 0x0000000404047810 */ /* 0x000fe20007ffe1ff */
[----:B------:R-:W-:-:S02]  /*00d0*/  VIADD R5, R0, 0xffffffe8 ;  /* 0xffffffe800057836 */ /* 0x000fc40000000000 */
[----:B------:R-:W-:-:S03]  /*00e0*/  VIADD R8, R6, 0x60 ;  /* 0x0000006006087836 */ /* 0x000fc60000000000 */
[----:B------:R-:W-:Y:S01]  /*00f0*/  SEL R5, R0, R5, !P2 ;  /* 0x0000000500057207 */ /* 0x000fe20005000000 */
[----:B------:R-:W-:Y:S02]  /*0100*/  @!P1 IMAD.MOV R8, RZ, RZ, R6 ;  /* 0x000000ffff089224 */ /* 0x000fe400078e0206 */
[----:B------:R-:W-:Y:S01]  /*0110*/  IMAD.MOV.U32 R6, RZ, RZ, -0x800003 ;  /* 0xff7ffffdff067424 */ /* 0x000fe200078e00ff */
[C---:B------:R-:W-:Y:S01]  /*0120*/  ISETP.EQ.OR P3, PT, R5.reuse, RZ, P0 ;  /* 0x000000ff0500720c */ /* 0x040fe20000762670 */
[C---:B------:R-:W-:Y:S01]  /*0130*/  IMAD R8, R5.reuse, 0x2, R8 ;  /* 0x0000000205087824 */ /* 0x040fe200078e0208 */
[----:B------:R-:W-:Y:S02]  /*0140*/  ISETP.NE.AND P2, PT, R5, RZ, PT ;  /* 0x000000ff0500720c */ /* 0x000fe40003f45270 */
[----:B------:R-:W-:Y:S01]  /*0150*/  SEL R5, RZ, 0x1, !P1 ;  /* 0x00000001ff057807 */ /* 0x000fe20004800000 */
[----:B------:R-:W-:Y:S02]  /*0160*/  VIADD R9, R8, 0xffffffcf ;  /* 0xffffffcf08097836 */ /* 0x000fe40000000000 */
[----:B------:R-:W-:-:S02]  /*0170*/  IMAD.MOV.U32 R8, RZ, RZ, -0x800003 ;  /* 0xff7ffffdff087424 */ /* 0x000fc400078e00ff */
[----:B0-----:R-:W-:-:S04]  /*0180*/  IMAD.WIDE R2, R9, 0x4, R2 ;  /* 0x0000000409027825 */ /* 0x001fc800078e0202 */
[----:B------:R-:W-:Y:S01]  /*0190*/  IMAD.MOV.U32 R9, RZ, RZ, -0x800003 ;  /* 0xff7ffffdff097424 */ /* 0x000fe200078e00ff */
[----:B-1----:R-:W2:Y:S01]  /*01a0*/  @!P3 LDG.E.CONSTANT R6, desc[UR4][R2.64] ;  /* 0x000000040206b981 */ /* 0x002ea2000c1e9900 */
[----:B------:R-:W-:Y:S01]  /*01b0*/  IMAD.MOV.U32 R10, RZ, RZ, -0x800003 ;  /* 0xff7ffffdff0a7424 */ /* 0x000fe200078e00ff */
[CC--:B------:R-:W-:Y:S02]  /*01c0*/  ISETP.LE.U32.OR P1, PT, R4.reuse, R5.reuse, !P2 ;  /* 0x000000050400720c */ /* 0x0c0fe40005723470 */
[----:B------:R-:W3:Y:S04]  /*01d0*/  @!P0 LDG.E.CONSTANT R8, desc[UR4][R2.64+0x8] ;  /* 0x0000080402088981 */ /* 0x000ee8000c1e9900 */
[----:B------:R-:W2:Y:S01]  /*01e0*/  @!P0 LDG.E.CONSTANT R9, desc[UR4][R2.64+0x4] ;  /* 0x0000040402098981 */ /* 0x000ea2000c1e9900 */
[----:B------:R-:W-:Y:S01]  /*01f0*/  ISETP.GT.U32.AND P0, PT, R4, R5, PT ;  /* 0x000000050400720c */ /* 0x000fe20003f04070 */
[----:B------:R-:W-:Y:S01]  /*0200*/  IMAD.MOV.U32 R12, RZ, RZ, -0x800003 ;  /* 0xff7ffffdff0c7424 */ /* 0x000fe200078e00ff */
[----:B------:R-:W0:Y:S01]  /*0210*/  LDC.64 R4, c[0x0][0x388] ;  /* 0x0000e200ff047b82 */ /* 0x000e220000000a00 */
[----:B------:R-:W4:Y:S04]  /*0220*/  @P2 LDG.E.CONSTANT R10, desc[UR4][R2.64+0xc0] ;  /* 0x0000c004020a2981 */ /* 0x000f28000c1e9900 */
[----:B------:R-:W4:Y:S01]  /*0230*/  LDG.E.CONSTANT R11, desc[UR4][R2.64+0xc4] ;  /* 0x0000c404020b7981 */ /* 0x000f22000c1e9900 */
[----:B------:R-:W-:-:S03]  /*0240*/  IMAD.MOV.U32 R14, RZ, RZ, -0x800003 ;  /* 0xff7ffffdff0e7424 */ /* 0x000fc600078e00ff */
[----:B------:R-:W5:Y:S01]  /*0250*/  LDG.E.CONSTANT R13, desc[UR4][R2.64+0xc8] ;  /* 0x0000c804020d7981 */ /* 0x000f62000c1e9900 */
[----:B------:R-:W-:-:S03]  /*0260*/  IMAD.MOV.U32 R15, RZ, RZ, -0x800003 ;  /* 0xff7ffffdff0f7424 */ /* 0x000fc600078e00ff */
[----:B------:R-:W5:Y:S04]  /*0270*/  @!P1 LDG.E.CONSTANT R12, desc[UR4][R2.64+0x180] ;  /* 0x00018004020c9981 */ /* 0x000f68000c1e9900 */
[----:B------:R-:W5:Y:S04]  /*0280*/  @P0 LDG.E.CONSTANT R14, desc[UR4][R2.64+0x184] ;  /* 0x00018404020e0981 */ /* 0x000f68000c1e9900 */
[----:B------:R-:W5:Y:S01]  /*0290*/  @P0 LDG.E.CONSTANT R15, desc[UR4][R2.64+0x188] ;  /* 0x00018804020f0981 */ /* 0x000f62000c1e9900 */
[----:B------:R-:W-:-:S04]  /*02a0*/  IMAD R7, R7, 0x30, R0 ;  /* 0x0000003007077824 */ /* 0x000fc800078e0200 */
[----:B0-----:R-:W-:Y:S01]  /*02b0*/  IMAD.WIDE.U32 R4, R7, 0x4, R4 ;  /* 0x0000000407047825 */ /* 0x001fe200078e0004 */
[----:B--2---:R-:W-:-:S04]  /*02c0*/  FMNMX3 R9, R6, -3.40282306073709652508e+38, R9, !PT ;  /* 0xff7ffffd06097876 */ /* 0x004fc80007800009 */
[----:B---3--:R-:W-:-:S04]  /*02d0*/  FMNMX R8, R9, R8, !PT ;  /* 0x0000000809087209 */ /* 0x008fc80007800000 */
[----:B----4-:R-:W-:-:S04]  /*02e0*/  FMNMX3 R10, R8, R10, R11, !PT ;  /* 0x0000000a080a7276 */ /* 0x010fc8000780000b */
[----:B-----5:R-:W-:-:S04]  /*02f0*/  FMNMX R13, R10, R13, !PT ;  /* 0x0000000d0a0d7209 */ /* 0x020fc80007800000 */
[----:B------:R-:W-:-:S04]  /*0300*/  FMNMX R13, R13, R12, !PT ;  /* 0x0000000c0d0d7209 */ /* 0x000fc80007800000 */
[----:B------:R-:W-:-:S04]  /*0310*/  FMNMX R14, R13, R14, !PT ;  /* 0x0000000e0d0e7209 */ /* 0x000fc80007800000 */
[----:B------:R-:W-:-:S05]  /*0320*/  FMNMX R15, R14, R15, !PT ;  /* 0x0000000f0e0f7209 */ /* 0x000fca0007800000 */
[----:B------:R-:W-:Y:S01]  /*0330*/  STG.E desc[UR4][R4.64], R15 ;  /* 0x0000000f04007986 */ /* 0x000fe2000c101904 */
[----:B------:R-:W-:Y:S05]  /*0340*/  EXIT ;  /* 0x000000000000794d */ /* 0x000fea0003800000 */
.L_x_0:
[----:B------:R-:W-:-:S00]  /*0350*/  BRA `(.L_x_0) ;  /* 0xfffffffc00fc7947 */ /* 0x000fc0000383ffff */
[----:B------:R-:W-:-:S00]  /*0360*/  NOP ;  /* 0x0000000000007918 */ /* 0x000fc00000000000 */
        /* <DEDUP_REMOVED lines=9> */
.L_x_1:


//--------------------- .nv.shared.reserved.0     --------------------------
	.section	.nv.shared.reserved.0,"aw",@nobits
	.weak		__nv_reservedSMEM_offset_0_alias
	.size		__nv_reservedSMEM_offset_0_alias, 0, 64
	.other		__nv_reservedSMEM_offset_0_alias,@"STO_CUDA_RESERVED_SHARED STV_DEFAULT"
__nv_reservedSMEM_offset_0_alias:
	.zero		0
	.zero		64


//--------------------- .nv.constant0.default_function_kernel --------------------------
	.section	.nv.constant0.default_function_kernel,"a",@progbits
	.sectionflags	@""
	.align	4
.nv.constant0.default_function_kernel:
	.zero		912


//--------------------- SYMBOLS --------------------------

	.type		.nv.reservedSmem.offset0,@object
	.size		.nv.reservedSmem.offset0,0x4
